.version 3.1
.target sm_20
.global .f32  gresult;
.entry main {
   .reg .f32 a, b;
   ld.global.f32  b, [gresult];
   mul.f32   a, b, 1.0;
   st.global.f32 [gresult], a;
L1:
   ld.global.f32  b, [gresult];
   mul.f32   a, 3.5, b;
   st.global.f32 [gresult], a;

L2:
   ld.global.f32  b, [gresult];
   mul.f32   a, b, 0.0;
   st.global.f32 [gresult], a;

L3:
   ld.global.f32  b, [gresult];
   neg.f32   b, b;
   mul.f32   a, b, 4.0;
   st.global.f32 [gresult], a;

L4:
   ld.global.f32  b, [gresult];
   neg.f32   a, b;
   mul.f32   a, a, b;
   st.global.f32 [gresult], a;

L5:
   ld.global.f32  b, [gresult];
   ld.global.f32  a, [gresult+4];
   neg.f32   a, a;
   neg.f32   b, b;
   mul.f32   a, a, b;
   st.global.f32 [gresult], a;

L6:
   exit;
}


// ===== COMPILED SASS (sm_100) =====

	.target	sm_100

	.elftype	@"ET_EXEC"


//--------------------- .note.nv.tkinfo           --------------------------
	.section	.note.nv.tkinfo,"",@"SHT_NOTE"
	.sectionflags	@"SHF_NOTE_NV_TKINFO"
	.tkinfo
        /*0018*/ 	.word	0x00000002
        /*0030*/ 	.string	""
        /*0030*/ 	.string	"ptxas"
        /*0030*/ 	.string	"Cuda compilation tools, release 13.0, V13.0.88"
        /*0030*/ 	.string	"Build cuda_13.0.r13.0/compiler.36424714_0"
        /*0030*/ 	.string	"-arch sm_100 "



//--------------------- .note.nv.cuinfo           --------------------------
	.section	.note.nv.cuinfo,"",@"SHT_NOTE"
	.sectionflags	@"SHF_NOTE_NV_CUINFO"
        /*0018*/ 	.short	0x0002
        /*001a*/ 	.short	0x0014
        /*001c*/ 	.short	0x0082
	.zero		2


//--------------------- .nv.info                  --------------------------
	.section	.nv.info,"",@"SHT_CUDA_INFO"
	.align	4


	//----- nvinfo : EIATTR_REGCOUNT
	.align		4
        /*0000*/ 	.byte	0x04, 0x2f
        /*0002*/ 	.short	(.L_2 - .L_1)
	.align		4
.L_1:
        /*0004*/ 	.word	index@(main)
        /*0008*/ 	.word	0x00000012


	//----- nvinfo : EIATTR_FRAME_SIZE
	.align		4
.L_2:
        /*000c*/ 	.byte	0x04, 0x11
        /*000e*/ 	.short	(.L_4 - .L_3)
	.align		4
.L_3:
        /*0010*/ 	.word	index@(main)
        /*0014*/ 	.word	0x00000000


	//----- nvinfo : EIATTR_MIN_STACK_SIZE
	.align		4
.L_4:
        /*0018*/ 	.byte	0x04, 0x12
        /*001a*/ 	.short	(.L_6 - .L_5)
	.align		4
.L_5:
        /*001c*/ 	.word	index@(main)
        /*0020*/ 	.word	0x00000000
.L_6:


//--------------------- .nv.compat                --------------------------
	.section	.nv.compat,"",@"SHT_CUDA_COMPAT_INFO"
	.align	4
        /*0000*/ 	.byte	0x02, 0x09, 0x00, 0x00, 0x02, 0x02, 0x01, 0x00, 0x02, 0x05, 0x05, 0x00, 0x03, 0x07, 0x01, 0x01
        /*0010*/ 	.byte	0x02, 0x03, 0x00, 0x00, 0x02, 0x06, 0x01, 0x00, 0x04, 0x0b, 0x08, 0x00, 0x09, 0x00, 0x00, 0x00
        /*0020*/ 	.byte	0x00, 0x00, 0x00, 0x00


//--------------------- .nv.info.main             --------------------------
	.section	.nv.info.main,"",@"SHT_CUDA_INFO"
	.sectionflags	@""
	.align	4


	//----- nvinfo : EIATTR_CUDA_API_VERSION
	.align		4
        /*0000*/ 	.byte	0x04, 0x37
        /*0002*/ 	.short	(.L_8 - .L_7)
.L_7:
        /*0004*/ 	.word	0x00000082


	//----- nvinfo : EIATTR_SPARSE_MMA_MASK
	.align		4
.L_8:
        /*0008*/ 	.byte	0x03, 0x50
        /*000a*/ 	.short	0x0000


	//----- nvinfo : EIATTR_MAXREG_COUNT
	.align		4
        /*000c*/ 	.byte	0x03, 0x1b
        /*000e*/ 	.short	0x00ff


	//----- nvinfo : EIATTR_MERCURY_ISA_VERSION
	.align		4
        /*0010*/ 	.byte	0x03, 0x5f
        /*0012*/ 	.short	0x0101


	//----- nvinfo : EIATTR_VRC_CTA_INIT_COUNT
	.align		4
        /*0014*/ 	.byte	0x02, 0x4a
	.zero		1
	.zero		1


	//----- nvinfo : EIATTR_EXIT_INSTR_OFFSETS
	.align		4
        /*0018*/ 	.byte	0x04, 0x1c
        /*001a*/ 	.short	(.L_10 - .L_9)


	//   ....[0]....
.L_9:
        /*001c*/ 	.word	0x00000100


	//----- nvinfo : EIATTR_SW_WAR
	.align		4
.L_10:
        /*0020*/ 	.byte	0x04, 0x36
        /*0022*/ 	.short	(.L_12 - .L_11)
.L_11:
        /*0024*/ 	.word	0x00000008
.L_12:


//--------------------- .nv.callgraph             --------------------------
	.section	.nv.callgraph,"",@"SHT_CUDA_CALLGRAPH"
	.align	4
	.sectionentsize	8
	.align		4
        /*0000*/ 	.word	0x00000000
	.align		4
        /*0004*/ 	.word	0xffffffff
	.align		4
        /*0008*/ 	.word	0x00000000
	.align		4
        /*000c*/ 	.word	0xfffffffe
	.align		4
        /*0010*/ 	.word	0x00000000
	.align		4
        /*0014*/ 	.word	0xfffffffd
	.align		4
        /*0018*/ 	.word	0x00000000
	.align		4
        /*001c*/ 	.word	0xfffffffc


//--------------------- .nv.constant4             --------------------------
	.section	.nv.constant4,"a",@progbits
	.align	8
	.align		8
.nv.constant4:
        /*0000*/ 	.dword	gresult


//--------------------- .text.main                --------------------------
	.section	.text.main,"ax",@progbits
	.align	128
.text.main:
        .type           main,@function
        .size           main,(.L_x_1 - main)
        .other          main,@"STO_CUDA_ENTRY STV_DEFAULT"
main:
[----:B------:R-:W-:Y:S08]  /*0000*/  LDC R1, c[0x0][0x37c] ;  /* 0x0000df00ff017b82 */ /* 0x000ff00000000800 */
[----:B------:R-:W0:Y:S01]  /*0010*/  LDC.64 R2, c[0x4][RZ] ;  /* 0x01000000ff027b82 */ /* 0x000e220000000a00 */
[----:B------:R-:W0:Y:S02]  /*0020*/  LDCU.64 UR4, c[0x0][0x358] ;  /* 0x00006b00ff0477ac */ /* 0x000e240008000a00 */
[----:B0-----:R-:W2:Y:S04]  /*0030*/  LDG.E R5, desc[UR4][R2.64] ;  /* 0x0000000402057981 */ /* 0x001ea8000c1e1900 */
[----:B------:R-:W3:Y:S01]  /*0040*/  LDG.E R0, desc[UR4][R2.64+0x4] ;  /* 0x0000040402007981 */ /* 0x000ee2000c1e1900 */
[----:B--2---:R-:W-:-:S03]  /*0050*/  FMUL R7, R5, 3.5 ;  /* 0x4060000005077820 */ /* 0x004fc60000400000 */
[----:B------:R-:W-:Y:S01]  /*0060*/  STG.E desc[UR4][R2.64], R5 ;  /* 0x0000000502007986 */ /* 0x000fe2000c101904 */
[----:B------:R-:W-:-:S03]  /*0070*/  FMUL R9, RZ, R7 ;  /* 0x00000007ff097220 */ /* 0x000fc60000400000 */
[----:B------:R-:W-:Y:S01]  /*0080*/  STG.E desc[UR4][R2.64], R7 ;  /* 0x0000000702007986 */ /* 0x000fe2000c101904 */
[----:B------:R-:W-:-:S03]  /*0090*/  FMUL R11, R9, -4 ;  /* 0xc0800000090b7820 */ /* 0x000fc60000400000 */
[----:B------:R-:W-:Y:S01]  /*00a0*/  STG.E desc[UR4][R2.64], R9 ;  /* 0x0000000902007986 */ /* 0x000fe2000c101904 */
[----:B------:R-:W-:-:S03]  /*00b0*/  FMUL R13, R11, -R11 ;  /* 0x8000000b0b0d7220 */ /* 0x000fc60000400000 */
[----:B------:R-:W-:Y:S01]  /*00c0*/  STG.E desc[UR4][R2.64], R11 ;  /* 0x0000000b02007986 */ /* 0x000fe2000c101904 */
[----:B---3--:R-:W-:-:S03]  /*00d0*/  FMUL R15, R0, R13 ;  /* 0x0000000d000f7220 */ /* 0x008fc60000400000 */
[----:B------:R-:W-:Y:S04]  /*00e0*/  STG.E desc[UR4][R2.64], R13 ;  /* 0x0000000d02007986 */ /* 0x000fe8000c101904 */
[----:B------:R-:W-:Y:S01]  /*00f0*/  STG.E desc[UR4][R2.64], R15 ;  /* 0x0000000f02007986 */ /* 0x000fe2000c101904 */
[----:B------:R-:W-:Y:S05]  /*0100*/  EXIT ;  /* 0x000000000000794d */ /* 0x000fea0003800000 */
.L_x_0:
[----:B------:R-:W-:-:S00]  /*0110*/  BRA `(.L_x_0) ;  /* 0xfffffffc00fc7947 */ /* 0x000fc0000383ffff */
[----:B------:R-:W-:-:S00]  /*0120*/  NOP ;  /* 0x0000000000007918 */ /* 0x000fc00000000000 */
        /* <DEDUP_REMOVED lines=13> */
.L_x_1:


//--------------------- .nv.shared.reserved.0     --------------------------
	.section	.nv.shared.reserved.0,"aw",@nobits
	.weak		__nv_reservedSMEM_offset_0_alias
	.size		__nv_reservedSMEM_offset_0_alias, 0, 64
	.other		__nv_reservedSMEM_offset_0_alias,@"STO_CUDA_RESERVED_SHARED STV_DEFAULT"
__nv_reservedSMEM_offset_0_alias:
	.zero		0
	.zero		64


//--------------------- .nv.global                --------------------------
	.section	.nv.global,"aw",@nobits
	.align	4
.nv.global:
	.type		gresult,@object
	.size		gresult,(.L_0 - gresult)
gresult:
	.zero		4
.L_0:


//--------------------- .nv.constant0.main        --------------------------
	.section	.nv.constant0.main,"a",@progbits
	.sectionflags	@""
	.align	4
.nv.constant0.main:
	.zero		896


//--------------------- SYMBOLS --------------------------

	.type		.nv.reservedSmem.offset0,@object
	.size		.nv.reservedSmem.offset0,0x4
